//
// Generated by NVIDIA NVVM Compiler
//
// Compiler Build ID: CL-36424714
// Cuda compilation tools, release 13.0, V13.0.88
// Based on NVVM 20.0.0
//

.version 9.0
.target sm_100
.address_size 64

	// .globl	_Z12swish_kernelPKfPfm

.visible .entry _Z12swish_kernelPKfPfm(
	.param .u64 .ptr .align 1 _Z12swish_kernelPKfPfm_param_0,
	.param .u64 .ptr .align 1 _Z12swish_kernelPKfPfm_param_1,
	.param .u64 _Z12swish_kernelPKfPfm_param_2
)
{
	.reg .pred 	%p<4>;
	.reg .b32 	%r<11>;
	.reg .b32 	%f<32>;
	.reg .b64 	%rd<15>;

	ld.param.u64 	%rd7, [_Z12swish_kernelPKfPfm_param_0];
	ld.param.u64 	%rd8, [_Z12swish_kernelPKfPfm_param_1];
	ld.param.u64 	%rd9, [_Z12swish_kernelPKfPfm_param_2];
	mov.u32 	%r2, %ctaid.x;
	mov.u32 	%r3, %ntid.x;
	mov.u32 	%r4, %tid.x;
	mad.lo.s32 	%r5, %r2, %r3, %r4;
	cvt.u64.u32 	%rd14, %r5;
	mov.u32 	%r6, %nctaid.x;
	mul.lo.s32 	%r1, %r6, %r3;
	setp.le.u64 	%p1, %rd9, %rd14;
	@%p1 bra 	$L__BB0_6;
	cvt.u64.u32 	%rd2, %r1;
	cvta.to.global.u64 	%rd3, %rd7;
	cvta.to.global.u64 	%rd4, %rd8;
$L__BB0_2:
	shl.b64 	%rd10, %rd14, 2;
	add.s64 	%rd11, %rd3, %rd10;
	ld.global.f32 	%f1, [%rd11];
	setp.ltu.f32 	%p2, %f1, 0f00000000;
	@%p2 bra 	$L__BB0_4;
	fma.rn.f32 	%f5, %f1, 0fBBBB989D, 0f3F000000;
	cvt.sat.f32.f32 	%f6, %f5;
	mov.f32 	%f7, 0f4B400001;
	mov.f32 	%f8, 0f437C0000;
	fma.rm.f32 	%f9, %f6, %f8, %f7;
	add.f32 	%f10, %f9, 0fCB40007F;
	neg.f32 	%f11, %f10;
	fma.rn.f32 	%f12, %f1, 0fBFB8AA3B, %f11;
	fma.rn.f32 	%f13, %f1, 0fB2A57060, %f12;
	mov.b32 	%r7, %f9;
	shl.b32 	%r8, %r7, 23;
	mov.b32 	%f14, %r8;
	ex2.approx.ftz.f32 	%f15, %f13;
	fma.rn.f32 	%f16, %f15, %f14, 0f3F800000;
	rcp.rn.f32 	%f31, %f16;
	bra.uni 	$L__BB0_5;
$L__BB0_4:
	fma.rn.f32 	%f17, %f1, 0f3BBB989D, 0f3F000000;
	cvt.sat.f32.f32 	%f18, %f17;
	mov.f32 	%f19, 0f4B400001;
	mov.f32 	%f20, 0f437C0000;
	fma.rm.f32 	%f21, %f18, %f20, %f19;
	add.f32 	%f22, %f21, 0fCB40007F;
	neg.f32 	%f23, %f22;
	fma.rn.f32 	%f24, %f1, 0f3FB8AA3B, %f23;
	fma.rn.f32 	%f25, %f1, 0f32A57060, %f24;
	mov.b32 	%r9, %f21;
	shl.b32 	%r10, %r9, 23;
	mov.b32 	%f26, %r10;
	ex2.approx.ftz.f32 	%f27, %f25;
	mul.f32 	%f28, %f27, %f26;
	add.f32 	%f29, %f28, 0f3F800000;
	div.rn.f32 	%f31, %f28, %f29;
$L__BB0_5:
	mul.f32 	%f30, %f1, %f31;
	add.s64 	%rd13, %rd4, %rd10;
	st.global.f32 	[%rd13], %f30;
	add.s64 	%rd14, %rd14, %rd2;
	setp.lt.u64 	%p3, %rd14, %rd9;
	@%p3 bra 	$L__BB0_2;
$L__BB0_6:
	ret;

}


// ===== COMPILED SASS (sm_100) =====

	.target	sm_100

	.elftype	@"ET_EXEC"


//--------------------- .note.nv.tkinfo           --------------------------
	.section	.note.nv.tkinfo,"",@"SHT_NOTE"
	.sectionflags	@"SHF_NOTE_NV_TKINFO"
	.tkinfo
        /*0018*/ 	.word	0x00000002
        /*0030*/ 	.string	""
        /*0030*/ 	.string	"ptxas"
        /*0030*/ 	.string	"Cuda compilation tools, release 13.0, V13.0.88"
        /*0030*/ 	.string	"Build cuda_13.0.r13.0/compiler.36424714_0"
        /*0030*/ 	.string	"-arch sm_100 -m 64 "



//--------------------- .note.nv.cuinfo           --------------------------
	.section	.note.nv.cuinfo,"",@"SHT_NOTE"
	.sectionflags	@"SHF_NOTE_NV_CUINFO"
        /*0018*/ 	.short	0x0002
        /*001a*/ 	.short	0x0064
        /*001c*/ 	.short	0x0082
	.zero		2


//--------------------- .nv.info                  --------------------------
	.section	.nv.info,"",@"SHT_CUDA_INFO"
	.align	4


	//----- nvinfo : EIATTR_REGCOUNT
	.align		4
        /*0000*/ 	.byte	0x04, 0x2f
        /*0002*/ 	.short	(.L_1 - .L_0)
	.align		4
.L_0:
        /*0004*/ 	.word	index@(_Z12swish_kernelPKfPfm)
        /*0008*/ 	.word	0x00000015


	//----- nvinfo : EIATTR_FRAME_SIZE
	.align		4
.L_1:
        /*000c*/ 	.byte	0x04, 0x11
        /*000e*/ 	.short	(.L_3 - .L_2)
	.align		4
.L_2:
        /*0010*/ 	.word	index@($__internal_1_$__cuda_sm3x_div_rn_noftz_f32_slowpath)
        /*0014*/ 	.word	0x00000000


	//----- nvinfo : EIATTR_FRAME_SIZE
	.align		4
.L_3:
        /*0018*/ 	.byte	0x04, 0x11
        /*001a*/ 	.short	(.L_5 - .L_4)
	.align		4
.L_4:
        /*001c*/ 	.word	index@($__internal_0_$__cuda_sm20_rcp_rn_f32_slowpath)
        /*0020*/ 	.word	0x00000000


	//----- nvinfo : EIATTR_FRAME_SIZE
	.align		4
.L_5:
        /*0024*/ 	.byte	0x04, 0x11
        /*0026*/ 	.short	(.L_7 - .L_6)
	.align		4
.L_6:
        /*0028*/ 	.word	index@(_Z12swish_kernelPKfPfm)
        /*002c*/ 	.word	0x00000000


	//----- nvinfo : EIATTR_MIN_STACK_SIZE
	.align		4
.L_7:
        /*0030*/ 	.byte	0x04, 0x12
        /*0032*/ 	.short	(.L_9 - .L_8)
	.align		4
.L_8:
        /*0034*/ 	.word	index@(_Z12swish_kernelPKfPfm)
        /*0038*/ 	.word	0x00000000
.L_9:


//--------------------- .nv.compat                --------------------------
	.section	.nv.compat,"",@"SHT_CUDA_COMPAT_INFO"
	.align	4
        /*0000*/ 	.byte	0x02, 0x09, 0x00, 0x00, 0x02, 0x02, 0x01, 0x00, 0x02, 0x05, 0x05, 0x00, 0x03, 0x07, 0x01, 0x01
        /*0010*/ 	.byte	0x02, 0x03, 0x00, 0x00, 0x02, 0x06, 0x01, 0x00, 0x04, 0x0b, 0x08, 0x00, 0x01, 0x00, 0x00, 0x00
        /*0020*/ 	.byte	0x00, 0x00, 0x00, 0x00


//--------------------- .nv.info._Z12swish_kernelPKfPfm --------------------------
	.section	.nv.info._Z12swish_kernelPKfPfm,"",@"SHT_CUDA_INFO"
	.sectionflags	@""
	.align	4


	//----- nvinfo : EIATTR_CUDA_API_VERSION
	.align		4
        /*0000*/ 	.byte	0x04, 0x37
        /*0002*/ 	.short	(.L_11 - .L_10)
.L_10:
        /*0004*/ 	.word	0x00000082


	//----- nvinfo : EIATTR_KPARAM_INFO
	.align		4
.L_11:
        /*0008*/ 	.byte	0x04, 0x17
        /*000a*/ 	.short	(.L_13 - .L_12)
.L_12:
        /*000c*/ 	.word	0x00000000
        /*0010*/ 	.short	0x0002
        /*0012*/ 	.short	0x0010
        /*0014*/ 	.byte	0x00, 0xf0, 0x21, 0x00


	//----- nvinfo : EIATTR_KPARAM_INFO
	.align		4
.L_13:
        /*0018*/ 	.byte	0x04, 0x17
        /*001a*/ 	.short	(.L_15 - .L_14)
.L_14:
        /*001c*/ 	.word	0x00000000
        /*0020*/ 	.short	0x0001
        /*0022*/ 	.short	0x0008
        /*0024*/ 	.byte	0x00, 0xf5, 0x21, 0x00


	//----- nvinfo : EIATTR_KPARAM_INFO
	.align		4
.L_15:
        /*0028*/ 	.byte	0x04, 0x17
        /*002a*/ 	.short	(.L_17 - .L_16)
.L_16:
        /*002c*/ 	.word	0x00000000
        /*0030*/ 	.short	0x0000
        /*0032*/ 	.short	0x0000
        /*0034*/ 	.byte	0x00, 0xf5, 0x21, 0x00


	//----- nvinfo : EIATTR_SPARSE_MMA_MASK
	.align		4
.L_17:
        /*0038*/ 	.byte	0x03, 0x50
        /*003a*/ 	.short	0x0000


	//----- nvinfo : EIATTR_MAXREG_COUNT
	.align		4
        /*003c*/ 	.byte	0x03, 0x1b
        /*003e*/ 	.short	0x00ff


	//----- nvinfo : EIATTR_MERCURY_ISA_VERSION
	.align		4
        /*0040*/ 	.byte	0x03, 0x5f
        /*0042*/ 	.short	0x0101


	//----- nvinfo : EIATTR_VRC_CTA_INIT_COUNT
	.align		4
        /*0044*/ 	.byte	0x02, 0x4a
	.zero		1
	.zero		1


	//----- nvinfo : EIATTR_EXIT_INSTR_OFFSETS
	.align		4
        /*0048*/ 	.byte	0x04, 0x1c
        /*004a*/ 	.short	(.L_19 - .L_18)


	//   ....[0]....
.L_18:
        /*004c*/ 	.word	0x000000a0


	//   ....[1]....
        /*0050*/ 	.word	0x00000540


	//----- nvinfo : EIATTR_CRS_STACK_SIZE
	.align		4
.L_19:
        /*0054*/ 	.byte	0x04, 0x1e
        /*0056*/ 	.short	(.L_21 - .L_20)
.L_20:
        /*0058*/ 	.word	0x00000000


	//----- nvinfo : EIATTR_CBANK_PARAM_SIZE
	.align		4
.L_21:
        /*005c*/ 	.byte	0x03, 0x19
        /*005e*/ 	.short	0x0018


	//----- nvinfo : EIATTR_PARAM_CBANK
	.align		4
        /*0060*/ 	.byte	0x04, 0x0a
        /*0062*/ 	.short	(.L_23 - .L_22)
	.align		4
.L_22:
        /*0064*/ 	.word	index@(.nv.constant0._Z12swish_kernelPKfPfm)
        /*0068*/ 	.short	0x0380
        /*006a*/ 	.short	0x0018


	//----- nvinfo : EIATTR_SW_WAR
	.align		4
.L_23:
        /*006c*/ 	.byte	0x04, 0x36
        /*006e*/ 	.short	(.L_25 - .L_24)
.L_24:
        /*0070*/ 	.word	0x00000008
.L_25:


//--------------------- .nv.callgraph             --------------------------
	.section	.nv.callgraph,"",@"SHT_CUDA_CALLGRAPH"
	.align	4
	.sectionentsize	8
	.align		4
        /*0000*/ 	.word	0x00000000
	.align		4
        /*0004*/ 	.word	0xffffffff
	.align		4
        /*0008*/ 	.word	0x00000000
	.align		4
        /*000c*/ 	.word	0xfffffffe
	.align		4
        /*0010*/ 	.word	0x00000000
	.align		4
        /*0014*/ 	.word	0xfffffffd
	.align		4
        /*0018*/ 	.word	0x00000000
	.align		4
        /*001c*/ 	.word	0xfffffffc


//--------------------- .text._Z12swish_kernelPKfPfm --------------------------
	.section	.text._Z12swish_kernelPKfPfm,"ax",@progbits
	.align	128
        .global         _Z12swish_kernelPKfPfm
        .type           _Z12swish_kernelPKfPfm,@function
        .size           _Z12swish_kernelPKfPfm,(.L_x_26 - _Z12swish_kernelPKfPfm)
        .other          _Z12swish_kernelPKfPfm,@"STO_CUDA_ENTRY STV_DEFAULT"
_Z12swish_kernelPKfPfm:
.text._Z12swish_kernelPKfPfm:
[----:B------:R-:W-:Y:S01]  /*0000*/  LDC R1, c[0x0][0x37c] ;  /* 0x0000df00ff017b82 */ /* 0x000fe20000000800 */
[----:B------:R-:W0:Y:S07]  /*0010*/  S2R R5, SR_TID.X ;  /* 0x0000000000057919 */ /* 0x000e2e0000002100 */
[----:B------:R-:W0:Y:S01]  /*0020*/  S2UR UR4, SR_CTAID.X ;  /* 0x00000000000479c3 */ /* 0x000e220000002500 */
[----:B------:R-:W1:Y:S07]  /*0030*/  LDCU.64 UR6, c[0x0][0x390] ;  /* 0x00007200ff0677ac */ /* 0x000e6e0008000a00 */
[----:B------:R-:W0:Y:S01]  /*0040*/  LDC R4, c[0x0][0x360] ;  /* 0x0000d800ff047b82 */ /* 0x000e220000000800 */
[----:B------:R-:W2:Y:S01]  /*0050*/  LDCU UR5, c[0x0][0x370] ;  /* 0x00006e00ff0577ac */ /* 0x000ea20008000800 */
[----:B0-----:R-:W-:-:S02]  /*0060*/  IMAD R5, R4, UR4, R5 ;  /* 0x0000000404057c24 */ /* 0x001fc4000f8e0205 */
[----:B--2---:R-:W-:-:S03]  /*0070*/  IMAD R4, R4, UR5, RZ ;  /* 0x0000000504047c24 */ /* 0x004fc6000f8e02ff */
[----:B-1----:R-:W-:-:S04]  /*0080*/  ISETP.GE.U32.AND P0, PT, R5, UR6, PT ;  /* 0x0000000605007c0c */ /* 0x002fc8000bf06070 */
[----:B------:R-:W-:-:S13]  /*0090*/  ISETP.GE.U32.AND.EX P0, PT, RZ, UR7, PT, P0 ;  /* 0x00000007ff007c0c */ /* 0x000fda000bf06100 */
[----:B------:R-:W-:Y:S05]  /*00a0*/  @P0 EXIT ;  /* 0x000000000000094d */ /* 0x000fea0003800000 */
[----:B------:R-:W-:Y:S01]  /*00b0*/  IMAD.MOV.U32 R6, RZ, RZ, RZ ;  /* 0x000000ffff067224 */ /* 0x000fe200078e00ff */
[----:B------:R-:W0:Y:S01]  /*00c0*/  LDCU.64 UR4, c[0x0][0x358] ;  /* 0x00006b00ff0477ac */ /* 0x000e220008000a00 */
[----:B------:R-:W1:Y:S01]  /*00d0*/  LDCU.64 UR10, c[0x0][0x390] ;  /* 0x00007200ff0a77ac */ /* 0x000e620008000a00 */
[----:B------:R-:W2:Y:S01]  /*00e0*/  LDCU.64 UR6, c[0x0][0x380] ;  /* 0x00007000ff0677ac */ /* 0x000ea20008000a00 */
[----:B------:R-:W3:Y:S03]  /*00f0*/  LDCU.64 UR8, c[0x0][0x388] ;  /* 0x00007100ff0877ac */ /* 0x000ee60008000a00 */
.L_x_8:
[C---:B----4-:R-:W-:Y:S01]  /*0100*/  IMAD.SHL.U32 R7, R5.reuse, 0x4, RZ ;  /* 0x0000000405077824 */ /* 0x050fe200078e00ff */
[----:B------:R-:W-:-:S04]  /*0110*/  SHF.L.U64.HI R12, R5, 0x2, R6 ;  /* 0x00000002050c7819 */ /* 0x000fc80000010206 */
[----:B--2---:R-:W-:-:S04]  /*0120*/  IADD3 R8, P0, PT, R7, UR6, RZ ;  /* 0x0000000607087c10 */ /* 0x004fc8000ff1e0ff */
[----:B------:R-:W-:-:S05]  /*0130*/  IADD3.X R9, PT, PT, R12, UR7, RZ, P0, !PT ;  /* 0x000000070c097c10 */ /* 0x000fca00087fe4ff */
[----:B0-----:R-:W2:Y:S01]  /*0140*/  LDG.E R8, desc[UR4][R8.64] ;  /* 0x0000000408087981 */ /* 0x001ea2000c1e1900 */
[----:B------:R-:W-:Y:S01]  /*0150*/  IADD3 R5, P0, PT, R4, R5, RZ ;  /* 0x0000000504057210 */ /* 0x000fe20007f1e0ff */
[----:B------:R-:W-:Y:S04]  /*0160*/  BSSY.RECONVERGENT B0, `(.L_x_0) ;  /* 0x0000038000007945 */ /* 0x000fe80003800200 */
[----:B------:R-:W-:Y:S01]  /*0170*/  IMAD.X R6, RZ, RZ, R6, P0 ;  /* 0x000000ffff067224 */ /* 0x000fe200000e0606 */
[----:B-1----:R-:W-:-:S04]  /*0180*/  ISETP.GE.U32.AND P0, PT, R5, UR10, PT ;  /* 0x0000000a05007c0c */ /* 0x002fc8000bf06070 */
[----:B------:R-:W-:Y:S02]  /*0190*/  ISETP.GE.U32.AND.EX P0, PT, R6, UR11, PT, P0 ;  /* 0x0000000b06007c0c */ /* 0x000fe4000bf06100 */
[----:B--2---:R-:W-:-:S13]  /*01a0*/  FSETP.GE.AND P1, PT, R8, RZ, PT ;  /* 0x000000ff0800720b */ /* 0x004fda0003f26000 */
[----:B------:R-:W-:Y:S05]  /*01b0*/  @!P1 BRA `(.L_x_1) ;  /* 0x0000000000649947 */ /* 0x000fea0003800000 */
[----:B------:R-:W-:Y:S01]  /*01c0*/  IMAD.MOV.U32 R3, RZ, RZ, 0x3bbb989d ;  /* 0x3bbb989dff037424 */ /* 0x000fe200078e00ff */
[----:B------:R-:W-:Y:S01]  /*01d0*/  BSSY.RECONVERGENT B1, `(.L_x_2) ;  /* 0x0000016000017945 */ /* 0x000fe20003800200 */
[----:B------:R-:W-:Y:S02]  /*01e0*/  IMAD.MOV.U32 R9, RZ, RZ, 0x437c0000 ;  /* 0x437c0000ff097424 */ /* 0x000fe400078e00ff */
[----:B------:R-:W-:-:S04]  /*01f0*/  FFMA.SAT R0, R8, -R3, 0.5 ;  /* 0x3f00000008007423 */ /* 0x000fc80000002803 */
[----:B------:R-:W-:-:S04]  /*0200*/  FFMA.RM R0, R0, R9, 12582913 ;  /* 0x4b40000100007423 */ /* 0x000fc80000004009 */
[C---:B------:R-:W-:Y:S01]  /*0210*/  FADD R3, R0.reuse, -12583039 ;  /* 0xcb40007f00037421 */ /* 0x040fe20000000000 */
[----:B------:R-:W-:-:S03]  /*0220*/  IMAD.SHL.U32 R0, R0, 0x800000, RZ ;  /* 0x0080000000007824 */ /* 0x000fc600078e00ff */
[----:B------:R-:W-:-:S04]  /*0230*/  FFMA R3, R8, -1.4426950216293334961, -R3 ;  /* 0xbfb8aa3b08037823 */ /* 0x000fc80000000803 */
[----:B------:R-:W-:-:S06]  /*0240*/  FFMA R3, R8, -1.925963033500011079e-08, R3 ;  /* 0xb2a5706008037823 */ /* 0x000fcc0000000003 */
[----:B------:R-:W0:Y:S02]  /*0250*/  MUFU.EX2 R3, R3 ;  /* 0x0000000300037308 */ /* 0x000e240000000800 */
[----:B0-----:R-:W-:-:S04]  /*0260*/  FFMA R9, R0, R3, 1 ;  /* 0x3f80000000097423 */ /* 0x001fc80000000003 */
[----:B------:R-:W-:-:S05]  /*0270*/  VIADD R0, R9, 0x1800000 ;  /* 0x0180000009007836 */ /* 0x000fca0000000000 */
[----:B------:R-:W-:-:S04]  /*0280*/  LOP3.LUT R0, R0, 0x7f800000, RZ, 0xc0, !PT ;  /* 0x7f80000000007812 */ /* 0x000fc800078ec0ff */
[----:B------:R-:W-:-:S13]  /*0290*/  ISETP.GT.U32.AND P1, PT, R0, 0x1ffffff, PT ;  /* 0x01ffffff0000780c */ /* 0x000fda0003f24070 */
[----:B------:R-:W-:Y:S05]  /*02a0*/  @P1 BRA `(.L_x_3) ;  /* 0x0000000000101947 */ /* 0x000fea0003800000 */
[----:B------:R-:W-:-:S07]  /*02b0*/  MOV R10, 0x2d0 ;  /* 0x000002d0000a7802 */ /* 0x000fce0000000f00 */
[----:B---3--:R-:W-:Y:S05]  /*02c0*/  CALL.REL.NOINC `($__internal_0_$__cuda_sm20_rcp_rn_f32_slowpath) ;  /* 0x0000000000a07944 */ /* 0x008fea0003c00000 */
[----:B------:R-:W-:Y:S01]  /*02d0*/  IMAD.MOV.U32 R0, RZ, RZ, R3 ;  /* 0x000000ffff007224 */ /* 0x000fe200078e0003 */
[----:B------:R-:W-:Y:S06]  /*02e0*/  BRA `(.L_x_4) ;  /* 0x0000000000107947 */ /* 0x000fec0003800000 */
.L_x_3:
[----:B------:R-:W0:Y:S02]  /*02f0*/  MUFU.RCP R0, R9 ;  /* 0x0000000900007308 */ /* 0x000e240000001000 */
[----:B0-----:R-:W-:-:S04]  /*0300*/  FFMA R2, R9, R0, -1 ;  /* 0xbf80000009027423 */ /* 0x001fc80000000000 */
[----:B------:R-:W-:-:S04]  /*0310*/  FADD.FTZ R3, -R2, -RZ ;  /* 0x800000ff02037221 */ /* 0x000fc80000010100 */
[----:B------:R-:W-:-:S07]  /*0320*/  FFMA R0, R0, R3, R0 ;  /* 0x0000000300007223 */ /* 0x000fce0000000000 */
.L_x_4:
[----:B---3--:R-:W-:Y:S05]  /*0330*/  BSYNC.RECONVERGENT B1 ;  /* 0x0000000000017941 */ /* 0x008fea0003800200 */
.L_x_2:
[----:B------:R-:W-:Y:S05]  /*0340*/  BRA `(.L_x_5) ;  /* 0x0000000000647947 */ /* 0x000fea0003800000 */
.L_x_1:
[----:B------:R-:W-:Y:S01]  /*0350*/  IMAD.MOV.U32 R3, RZ, RZ, 0x3bbb989d ;  /* 0x3bbb989dff037424 */ /* 0x000fe200078e00ff */
[----:B------:R-:W-:Y:S01]  /*0360*/  BSSY.RECONVERGENT B1, `(.L_x_6) ;  /* 0x0000016000017945 */ /* 0x000fe20003800200 */
[----:B------:R-:W-:Y:S02]  /*0370*/  IMAD.MOV.U32 R9, RZ, RZ, 0x437c0000 ;  /* 0x437c0000ff097424 */ /* 0x000fe400078e00ff */
[----:B------:R-:W-:-:S04]  /*0380*/  FFMA.SAT R0, R8, R3, 0.5 ;  /* 0x3f00000008007423 */ /* 0x000fc80000002003 */
[----:B------:R-:W-:-:S04]  /*0390*/  FFMA.RM R0, R0, R9, 12582913 ;  /* 0x4b40000100007423 */ /* 0x000fc80000004009 */
[C---:B------:R-:W-:Y:S01]  /*03a0*/  FADD R3, R0.reuse, -12583039 ;  /* 0xcb40007f00037421 */ /* 0x040fe20000000000 */
[----:B------:R-:W-:-:S03]  /*03b0*/  SHF.L.U32 R0, R0, 0x17, RZ ;  /* 0x0000001700007819 */ /* 0x000fc600000006ff */
[----:B------:R-:W-:-:S04]  /*03c0*/  FFMA R3, R8, 1.4426950216293334961, -R3 ;  /* 0x3fb8aa3b08037823 */ /* 0x000fc80000000803 */
[----:B------:R-:W-:-:S06]  /*03d0*/  FFMA R3, R8, 1.925963033500011079e-08, R3 ;  /* 0x32a5706008037823 */ /* 0x000fcc0000000003 */
[----:B------:R-:W0:Y:S02]  /*03e0*/  MUFU.EX2 R3, R3 ;  /* 0x0000000300037308 */ /* 0x000e240000000800 */
[----:B0-----:R-:W-:-:S04]  /*03f0*/  FMUL R0, R0, R3 ;  /* 0x0000000300007220 */ /* 0x001fc80000400000 */
[----:B------:R-:W-:-:S04]  /*0400*/  FADD R13, R0, 1 ;  /* 0x3f800000000d7421 */ /* 0x000fc80000000000 */
[----:B------:R-:W0:Y:S08]  /*0410*/  MUFU.RCP R2, R13 ;  /* 0x0000000d00027308 */ /* 0x000e300000001000 */
[----:B------:R-:W1:Y:S01]  /*0420*/  FCHK P1, R0, R13 ;  /* 0x0000000d00007302 */ /* 0x000e620000020000 */
[----:B0-----:R-:W-:-:S04]  /*0430*/  FFMA R9, -R13, R2, 1 ;  /* 0x3f8000000d097423 */ /* 0x001fc80000000102 */
[----:B------:R-:W-:-:S04]  /*0440*/  FFMA R9, R2, R9, R2 ;  /* 0x0000000902097223 */ /* 0x000fc80000000002 */
[----:B------:R-:W-:-:S04]  /*0450*/  FFMA R2, R0, R9, RZ ;  /* 0x0000000900027223 */ /* 0x000fc800000000ff */
[----:B------:R-:W-:-:S04]  /*0460*/  FFMA R10, -R13, R2, R0 ;  /* 0x000000020d0a7223 */ /* 0x000fc80000000100 */
[----:B------:R-:W-:Y:S01]  /*0470*/  FFMA R2, R9, R10, R2 ;  /* 0x0000000a09027223 */ /* 0x000fe20000000002 */
[----:B-1----:R-:W-:Y:S06]  /*0480*/  @!P1 BRA `(.L_x_7) ;  /* 0x00000000000c9947 */ /* 0x002fec0003800000 */
[----:B------:R-:W-:-:S07]  /*0490*/  MOV R2, 0x4b0 ;  /* 0x000004b000027802 */ /* 0x000fce0000000f00 */
[----:B---3--:R-:W-:Y:S05]  /*04a0*/  CALL.REL.NOINC `($__internal_1_$__cuda_sm3x_div_rn_noftz_f32_slowpath) ;  /* 0x0000000000fc7944 */ /* 0x008fea0003c00000 */
[----:B------:R-:W-:-:S07]  /*04b0*/  IMAD.MOV.U32 R2, RZ, RZ, R0 ;  /* 0x000000ffff027224 */ /* 0x000fce00078e0000 */
.L_x_7:
[----:B---3--:R-:W-:Y:S05]  /*04c0*/  BSYNC.RECONVERGENT B1 ;  /* 0x0000000000017941 */ /* 0x008fea0003800200 */
.L_x_6:
[----:B------:R-:W-:-:S07]  /*04d0*/  IMAD.MOV.U32 R0, RZ, RZ, R2 ;  /* 0x000000ffff007224 */ /* 0x000fce00078e0002 */
.L_x_5:
[----:B------:R-:W-:Y:S05]  /*04e0*/  BSYNC.RECONVERGENT B0 ;  /* 0x0000000000007941 */ /* 0x000fea0003800200 */
.L_x_0:
[----:B------:R-:W-:Y:S01]  /*04f0*/  IADD3 R2, P1, PT, R7, UR8, RZ ;  /* 0x0000000807027c10 */ /* 0x000fe2000ff3e0ff */
[----:B------:R-:W-:-:S03]  /*0500*/  FMUL R7, R8, R0 ;  /* 0x0000000008077220 */ /* 0x000fc60000400000 */
[----:B------:R-:W-:-:S05]  /*0510*/  IADD3.X R3, PT, PT, R12, UR9, RZ, P1, !PT ;  /* 0x000000090c037c10 */ /* 0x000fca0008ffe4ff */
[----:B------:R4:W-:Y:S01]  /*0520*/  STG.E desc[UR4][R2.64], R7 ;  /* 0x0000000702007986 */ /* 0x0009e2000c101904 */
[----:B------:R-:W-:Y:S05]  /*0530*/  @!P0 BRA `(.L_x_8) ;  /* 0xfffffff800f08947 */ /* 0x000fea000383ffff */
[----:B------:R-:W-:Y:S05]  /*0540*/  EXIT ;  /* 0x000000000000794d */ /* 0x000fea0003800000 */
        .weak           $__internal_0_$__cuda_sm20_rcp_rn_f32_slowpath
        .type           $__internal_0_$__cuda_sm20_rcp_rn_f32_slowpath,@function
        .size           $__internal_0_$__cuda_sm20_rcp_rn_f32_slowpath,($__internal_1_$__cuda_sm3x_div_rn_noftz_f32_slowpath - $__internal_0_$__cuda_sm20_rcp_rn_f32_slowpath)
$__internal_0_$__cuda_sm20_rcp_rn_f32_slowpath:
[----:B------:R-:W-:Y:S01]  /*0550*/  IMAD.SHL.U32 R0, R9, 0x2, RZ ;  /* 0x0000000209007824 */ /* 0x000fe200078e00ff */
[----:B------:R-:W-:Y:S04]  /*0560*/  BSSY.RECONVERGENT B2, `(.L_x_9) ;  /* 0x0000031000027945 */ /* 0x000fe80003800200 */
[----:B------:R-:W-:Y:S01]  /*0570*/  SHF.R.U32.HI R11, RZ, 0x18, R0 ;  /* 0x00000018ff0b7819 */ /* 0x000fe20000011600 */
[----:B------:R-:W-:-:S03]  /*0580*/  IMAD.MOV.U32 R0, RZ, RZ, R9 ;  /* 0x000000ffff007224 */ /* 0x000fc600078e0009 */
[----:B------:R-:W-:-:S13]  /*0590*/  ISETP.NE.U32.AND P1, PT, R11, RZ, PT ;  /* 0x000000ff0b00720c */ /* 0x000fda0003f25070 */
[----:B------:R-:W-:Y:S05]  /*05a0*/  @P1 BRA `(.L_x_10) ;  /* 0x0000000000281947 */ /* 0x000fea0003800000 */
[----:B------:R-:W-:-:S05]  /*05b0*/  IMAD.SHL.U32 R2, R0, 0x2, RZ ;  /* 0x0000000200027824 */ /* 0x000fca00078e00ff */
[----:B------:R-:W-:-:S13]  /*05c0*/  ISETP.NE.AND P1, PT, R2, RZ, PT ;  /* 0x000000ff0200720c */ /* 0x000fda0003f25270 */
[----:B------:R-:W-:Y:S01]  /*05d0*/  @P1 FFMA R9, R0, 1.84467440737095516160e+19, RZ ;  /* 0x5f80000000091823 */ /* 0x000fe200000000ff */
[----:B------:R-:W-:Y:S08]  /*05e0*/  @!P1 MUFU.RCP R3, R0 ;  /* 0x0000000000039308 */ /* 0x000ff00000001000 */
[----:B------:R-:W0:Y:S02]  /*05f0*/  @P1 MUFU.RCP R2, R9 ;  /* 0x0000000900021308 */ /* 0x000e240000001000 */
[----:B0-----:R-:W-:-:S04]  /*0600*/  @P1 FFMA R11, R9, R2, -1 ;  /* 0xbf800000090b1423 */ /* 0x001fc80000000002 */
[----:B------:R-:W-:-:S04]  /*0610*/  @P1 FADD.FTZ R11, -R11, -RZ ;  /* 0x800000ff0b0b1221 */ /* 0x000fc80000010100 */
[----:B------:R-:W-:-:S04]  /*0620*/  @P1 FFMA R2, R2, R11, R2 ;  /* 0x0000000b02021223 */ /* 0x000fc80000000002 */
[----:B------:R-:W-:Y:S01]  /*0630*/  @P1 FFMA R3, R2, 1.84467440737095516160e+19, RZ ;  /* 0x5f80000002031823 */ /* 0x000fe200000000ff */
[----:B------:R-:W-:Y:S06]  /*0640*/  BRA `(.L_x_11) ;  /* 0x0000000000887947 */ /* 0x000fec0003800000 */
.L_x_10:
[----:B------:R-:W-:-:S05]  /*0650*/  VIADD R13, R11, 0xffffff03 ;  /* 0xffffff030b0d7836 */ /* 0x000fca0000000000 */
[----:B------:R-:W-:-:S13]  /*0660*/  ISETP.GT.U32.AND P1, PT, R13, 0x1, PT ;  /* 0x000000010d00780c */ /* 0x000fda0003f24070 */
[----:B------:R-:W-:Y:S05]  /*0670*/  @P1 BRA `(.L_x_12) ;  /* 0x0000000000781947 */ /* 0x000fea0003800000 */
[----:B------:R-:W-:Y:S01]  /*0680*/  LOP3.LUT R2, R0, 0x7fffff, RZ, 0xc0, !PT ;  /* 0x007fffff00027812 */ /* 0x000fe200078ec0ff */
[----:B------:R-:W-:-:S03]  /*0690*/  IMAD.MOV.U32 R16, RZ, RZ, 0x3 ;  /* 0x00000003ff107424 */ /* 0x000fc600078e00ff */
[----:B------:R-:W-:Y:S02]  /*06a0*/  LOP3.LUT R2, R2, 0x3f800000, RZ, 0xfc, !PT ;  /* 0x3f80000002027812 */ /* 0x000fe400078efcff */
[----:B------:R-:W-:Y:S02]  /*06b0*/  SHF.L.U32 R16, R16, R13, RZ ;  /* 0x0000000d10107219 */ /* 0x000fe400000006ff */
[----:B------:R-:W0:Y:S02]  /*06c0*/  MUFU.RCP R3, R2 ;  /* 0x0000000200037308 */ /* 0x000e240000001000 */
[----:B0-----:R-:W-:-:S04]  /*06d0*/  FFMA R9, R2, R3, -1 ;  /* 0xbf80000002097423 */ /* 0x001fc80000000003 */
[----:B------:R-:W-:-:S04]  /*06e0*/  FADD.FTZ R14, -R9, -RZ ;  /* 0x800000ff090e7221 */ /* 0x000fc80000010100 */
[CCC-:B------:R-:W-:Y:S01]  /*06f0*/  FFMA.RM R9, R3.reuse, R14.reuse, R3.reuse ;  /* 0x0000000e03097223 */ /* 0x1c0fe20000004003 */
[----:B------:R-:W-:-:S04]  /*0700*/  FFMA.RP R14, R3, R14, R3 ;  /* 0x0000000e030e7223 */ /* 0x000fc80000008003 */
[C---:B------:R-:W-:Y:S02]  /*0710*/  LOP3.LUT R3, R9.reuse, 0x7fffff, RZ, 0xc0, !PT ;  /* 0x007fffff09037812 */ /* 0x040fe400078ec0ff */
[----:B------:R-:W-:Y:S02]  /*0720*/  FSETP.NEU.FTZ.AND P1, PT, R9, R14, PT ;  /* 0x0000000e0900720b */ /* 0x000fe40003f3d000 */
[----:B------:R-:W-:Y:S02]  /*0730*/  LOP3.LUT R3, R3, 0x800000, RZ, 0xfc, !PT ;  /* 0x0080000003037812 */ /* 0x000fe400078efcff */
[----:B------:R-:W-:Y:S02]  /*0740*/  SEL R9, RZ, 0xffffffff, !P1 ;  /* 0xffffffffff097807 */ /* 0x000fe40004800000 */
[----:B------:R-:W-:-:S03]  /*0750*/  LOP3.LUT R16, R16, R3, RZ, 0xc0, !PT ;  /* 0x0000000310107212 */ /* 0x000fc600078ec0ff */
[----:B------:R-:W-:Y:S01]  /*0760*/  IMAD.MOV R2, RZ, RZ, -R9 ;  /* 0x000000ffff027224 */ /* 0x000fe200078e0a09 */
[----:B------:R-:W-:-:S04]  /*0770*/  SHF.R.U32.HI R16, RZ, R13, R16 ;  /* 0x0000000dff107219 */ /* 0x000fc80000011610 */
[----:B------:R-:W-:Y:S02]  /*0780*/  LOP3.LUT P2, RZ, R2, R13, R3, 0xf8, !PT ;  /* 0x0000000d02ff7212 */ /* 0x000fe4000784f803 */
[C---:B------:R-:W-:Y:S02]  /*0790*/  LOP3.LUT P1, RZ, R16.reuse, 0x1, RZ, 0xc0, !PT ;  /* 0x0000000110ff7812 */ /* 0x040fe4000782c0ff */
[----:B------:R-:W-:-:S04]  /*07a0*/  LOP3.LUT P3, RZ, R16, 0x2, RZ, 0xc0, !PT ;  /* 0x0000000210ff7812 */ /* 0x000fc8000786c0ff */
[----:B------:R-:W-:Y:S02]  /*07b0*/  PLOP3.LUT P1, PT, P1, P2, P3, 0xe0, 0x0 ;  /* 0x000000000000781c */ /* 0x000fe40000f25c30 */
[----:B------:R-:W-:Y:S02]  /*07c0*/  LOP3.LUT P2, RZ, R0, 0x7fffff, RZ, 0xc0, !PT ;  /* 0x007fffff00ff7812 */ /* 0x000fe4000784c0ff */
[----:B------:R-:W-:-:S04]  /*07d0*/  SEL R2, RZ, 0x1, !P1 ;  /* 0x00000001ff027807 */ /* 0x000fc80004800000 */
[----:B------:R-:W-:-:S04]  /*07e0*/  IADD3 R2, PT, PT, -R2, RZ, RZ ;  /* 0x000000ff02027210 */ /* 0x000fc80007ffe1ff */
[----:B------:R-:W-:Y:S01]  /*07f0*/  ISETP.GE.AND P1, PT, R2, RZ, PT ;  /* 0x000000ff0200720c */ /* 0x000fe20003f26270 */
[----:B------:R-:W-:-:S05]  /*0800*/  VIADD R2, R11, 0xffffff04 ;  /* 0xffffff040b027836 */ /* 0x000fca0000000000 */
[----:B------:R-:W-:-:S07]  /*0810*/  SHF.R.U32.HI R3, RZ, R2, R3 ;  /* 0x00000002ff037219 */ /* 0x000fce0000011603 */
[----:B------:R-:W-:-:S04]  /*0820*/  @!P1 VIADD R3, R3, 0x1 ;  /* 0x0000000103039836 */ /* 0x000fc80000000000 */
[----:B------:R-:W-:-:S05]  /*0830*/  @!P2 IMAD.SHL.U32 R3, R3, 0x2, RZ ;  /* 0x000000020303a824 */ /* 0x000fca00078e00ff */
[----:B------:R-:W-:Y:S01]  /*0840*/  LOP3.LUT R3, R3, 0x80000000, R0, 0xf8, !PT ;  /* 0x8000000003037812 */ /* 0x000fe200078ef800 */
[----:B------:R-:W-:Y:S06]  /*0850*/  BRA `(.L_x_11) ;  /* 0x0000000000047947 */ /* 0x000fec0003800000 */
.L_x_12:
[----:B------:R0:W1:Y:S02]  /*0860*/  MUFU.RCP R3, R0 ;  /* 0x0000000000037308 */ /* 0x0000640000001000 */
.L_x_11:
[----:B------:R-:W-:Y:S05]  /*0870*/  BSYNC.RECONVERGENT B2 ;  /* 0x0000000000027941 */ /* 0x000fea0003800200 */
.L_x_9:
[----:B------:R-:W-:-:S04]  /*0880*/  IMAD.MOV.U32 R11, RZ, RZ, 0x0 ;  /* 0x00000000ff0b7424 */ /* 0x000fc800078e00ff */
[----:B01----:R-:W-:Y:S05]  /*0890*/  RET.REL.NODEC R10 `(_Z12swish_kernelPKfPfm) ;  /* 0xfffffff40ad87950 */ /* 0x003fea0003c3ffff */
        .weak           $__internal_1_$__cuda_sm3x_div_rn_noftz_f32_slowpath
        .type           $__internal_1_$__cuda_sm3x_div_rn_noftz_f32_slowpath,@function
        .size           $__internal_1_$__cuda_sm3x_div_rn_noftz_f32_slowpath,(.L_x_26 - $__internal_1_$__cuda_sm3x_div_rn_noftz_f32_slowpath)
$__internal_1_$__cuda_sm3x_div_rn_noftz_f32_slowpath:
[--C-:B------:R-:W-:Y:S01]  /*08a0*/  SHF.R.U32.HI R10, RZ, 0x17, R13.reuse ;  /* 0x00000017ff0a7819 */ /* 0x100fe2000001160d */
[----:B------:R-:W-:Y:S01]  /*08b0*/  BSSY.RECONVERGENT B2, `(.L_x_13) ;  /* 0x0000065000027945 */ /* 0x000fe20003800200 */
[--C-:B------:R-:W-:Y:S01]  /*08c0*/  SHF.R.U32.HI R3, RZ, 0x17, R0.reuse ;  /* 0x00000017ff037819 */ /* 0x100fe20000011600 */
[----:B------:R-:W-:Y:S01]  /*08d0*/  IMAD.MOV.U32 R11, RZ, RZ, R0 ;  /* 0x000000ffff0b7224 */ /* 0x000fe200078e0000 */
[----:B------:R-:W-:Y:S01]  /*08e0*/  LOP3.LUT R10, R10, 0xff, RZ, 0xc0, !PT ;  /* 0x000000ff0a0a7812 */ /* 0x000fe200078ec0ff */
[----:B------:R-:W-:Y:S01]  /*08f0*/  IMAD.MOV.U32 R14, RZ, RZ, R13 ;  /* 0x000000ffff0e7224 */ /* 0x000fe200078e000d */
[----:B------:R-:W-:-:S03]  /*0900*/  LOP3.LUT R16, R3, 0xff, RZ, 0xc0, !PT ;  /* 0x000000ff03107812 */ /* 0x000fc600078ec0ff */
[----:B------:R-:W-:Y:S02]  /*0910*/  VIADD R17, R10, 0xffffffff ;  /* 0xffffffff0a117836 */ /* 0x000fe40000000000 */
[----:B------:R-:W-:-:S03]  /*0920*/  VIADD R15, R16, 0xffffffff ;  /* 0xffffffff100f7836 */ /* 0x000fc60000000000 */
[----:B------:R-:W-:-:S04]  /*0930*/  ISETP.GT.U32.AND P1, PT, R17, 0xfd, PT ;  /* 0x000000fd1100780c */ /* 0x000fc80003f24070 */
[----:B------:R-:W-:-:S13]  /*0940*/  ISETP.GT.U32.OR P1, PT, R15, 0xfd, P1 ;  /* 0x000000fd0f00780c */ /* 0x000fda0000f24470 */
[----:B------:R-:W-:Y:S01]  /*0950*/  @!P1 MOV R9, RZ ;  /* 0x000000ff00099202 */ /* 0x000fe20000000f00 */
[----:B------:R-:W-:Y:S06]  /*0960*/  @!P1 BRA `(.L_x_14) ;  /* 0x0000000000609947 */ /* 0x000fec0003800000 */
[----:B------:R-:W-:Y:S01]  /*0970*/  FSETP.GTU.FTZ.AND P1, PT, |R0|, +INF , PT ;  /* 0x7f8000000000780b */ /* 0x000fe20003f3c200 */
[----:B------:R-:W-:Y:S01]  /*0980*/  IMAD.MOV.U32 R3, RZ, RZ, R13 ;  /* 0x000000ffff037224 */ /* 0x000fe200078e000d */
[----:B------:R-:W-:-:S04]  /*0990*/  FSETP.GTU.FTZ.AND P2, PT, |R13|, +INF , PT ;  /* 0x7f8000000d00780b */ /* 0x000fc80003f5c200 */
[----:B------:R-:W-:-:S13]  /*09a0*/  PLOP3.LUT P1, PT, P1, P2, PT, 0xf8, 0x8f ;  /* 0x00000000008f781c */ /* 0x000fda0000f25f70 */
[----:B------:R-:W-:Y:S05]  /*09b0*/  @P1 BRA `(.L_x_15) ;  /* 0x00000004004c1947 */ /* 0x000fea0003800000 */
[----:B------:R-:W-:-:S13]  /*09c0*/  LOP3.LUT P1, RZ, R14, 0x7fffffff, R11, 0xc8, !PT ;  /* 0x7fffffff0eff7812 */ /* 0x000fda000782c80b */
[----:B------:R-:W-:Y:S05]  /*09d0*/  @!P1 BRA `(.L_x_16) ;  /* 0x00000004003c9947 */ /* 0x000fea0003800000 */
[C---:B------:R-:W-:Y:S02]  /*09e0*/  FSETP.NEU.FTZ.AND P3, PT, |R0|.reuse, +INF , PT ;  /* 0x7f8000000000780b */ /* 0x040fe40003f7d200 */
[----:B------:R-:W-:Y:S02]  /*09f0*/  FSETP.NEU.FTZ.AND P2, PT, |R3|, +INF , PT ;  /* 0x7f8000000300780b */ /* 0x000fe40003f5d200 */
[----:B------:R-:W-:-:S11]  /*0a00*/  FSETP.NEU.FTZ.AND P1, PT, |R0|, +INF , PT ;  /* 0x7f8000000000780b */ /* 0x000fd60003f3d200 */
[----:B------:R-:W-:Y:S05]  /*0a10*/  @!P2 BRA !P3, `(.L_x_16) ;  /* 0x00000004002ca947 */ /* 0x000fea0005800000 */
[----:B------:R-:W-:-:S04]  /*0a20*/  LOP3.LUT P3, RZ, R11, 0x7fffffff, RZ, 0xc0, !PT ;  /* 0x7fffffff0bff7812 */ /* 0x000fc8000786c0ff */
[----:B------:R-:W-:-:S13]  /*0a30*/  PLOP3.LUT P2, PT, P2, P3, PT, 0x2f, 0xf2 ;  /* 0x0000000000f2781c */ /* 0x000fda0001746577 */
[----:B------:R-:W-:Y:S05]  /*0a40*/  @P2 BRA `(.L_x_17) ;  /* 0x0000000400182947 */ /* 0x000fea0003800000 */
[----:B------:R-:W-:-:S04]  /*0a50*/  LOP3.LUT P2, RZ, R14, 0x7fffffff, RZ, 0xc0, !PT ;  /* 0x7fffffff0eff7812 */ /* 0x000fc8000784c0ff */
[----:B------:R-:W-:-:S13]  /*0a60*/  PLOP3.LUT P1, PT, P1, P2, PT, 0x2f, 0xf2 ;  /* 0x0000000000f2781c */ /* 0x000fda0000f24577 */
[----:B------:R-:W-:Y:S05]  /*0a70*/  @P1 BRA `(.L_x_18) ;  /* 0x0000000400001947 */ /* 0x000fea0003800000 */
[----:B------:R-:W-:Y:S02]  /*0a80*/  ISETP.GE.AND P1, PT, R15, RZ, PT ;  /* 0x000000ff0f00720c */ /* 0x000fe40003f26270 */
[----:B------:R-:W-:-:S11]  /*0a90*/  ISETP.GE.AND P2, PT, R17, RZ, PT ;  /* 0x000000ff1100720c */ /* 0x000fd60003f46270 */
[----:B------:R-:W-:Y:S02]  /*0aa0*/  @P1 IMAD.MOV.U32 R9, RZ, RZ, RZ ;  /* 0x000000ffff091224 */ /* 0x000fe400078e00ff */
[----:B------:R-:W-:Y:S01]  /*0ab0*/  @!P1 FFMA R11, R0, 1.84467440737095516160e+19, RZ ;  /* 0x5f800000000b9823 */ /* 0x000fe200000000ff */
[----:B------:R-:W-:Y:S02]  /*0ac0*/  @!P1 IMAD.MOV.U32 R9, RZ, RZ, -0x40 ;  /* 0xffffffc0ff099424 */ /* 0x000fe400078e00ff */
[----:B------:R-:W-:Y:S02]  /*0ad0*/  @!P2 FFMA R14, R3, 1.84467440737095516160e+19, RZ ;  /* 0x5f800000030ea823 */ /* 0x000fe400000000ff */
[----:B------:R-:W-:-:S07]  /*0ae0*/  @!P2 VIADD R9, R9, 0x40 ;  /* 0x000000400909a836 */ /* 0x000fce0000000000 */
.L_x_14:
[----:B------:R-:W-:Y:S01]  /*0af0*/  LEA R3, R10, 0xc0800000, 0x17 ;  /* 0xc08000000a037811 */ /* 0x000fe200078eb8ff */
[----:B------:R-:W-:Y:S04]  /*0b00*/  BSSY.RECONVERGENT B3, `(.L_x_19) ;  /* 0x0000036000037945 */ /* 0x000fe80003800200 */
[----:B------:R-:W-:Y:S02]  /*0b10*/  IMAD.IADD R14, R14, 0x1, -R3 ;  /* 0x000000010e0e7824 */ /* 0x000fe400078e0a03 */
[----:B------:R-:W-:Y:S02]  /*0b20*/  VIADD R3, R16, 0xffffff81 ;  /* 0xffffff8110037836 */ /* 0x000fe40000000000 */
[----:B------:R-:W0:Y:S01]  /*0b30*/  MUFU.RCP R13, R14 ;  /* 0x0000000e000d7308 */ /* 0x000e220000001000 */
[----:B------:R-:W-:Y:S01]  /*0b40*/  FADD.FTZ R15, -R14, -RZ ;  /* 0x800000ff0e0f7221 */ /* 0x000fe20000010100 */
[C---:B------:R-:W-:Y:S01]  /*0b50*/  IMAD R0, R3.reuse, -0x800000, R11 ;  /* 0xff80000003007824 */ /* 0x040fe200078e020b */
[----:B------:R-:W-:-:S05]  /*0b60*/  IADD3 R10, PT, PT, R3, 0x7f, -R10 ;  /* 0x0000007f030a7810 */ /* 0x000fca0007ffe80a */
[----:B------:R-:W-:Y:S02]  /*0b70*/  IMAD.IADD R10, R10, 0x1, R9 ;  /* 0x000000010a0a7824 */ /* 0x000fe400078e0209 */
[----:B0-----:R-:W-:-:S04]  /*0b80*/  FFMA R16, R13, R15, 1 ;  /* 0x3f8000000d107423 */ /* 0x001fc8000000000f */
[----:B------:R-:W-:-:S04]  /*0b90*/  FFMA R18, R13, R16, R13 ;  /* 0x000000100d127223 */ /* 0x000fc8000000000d */
[----:B------:R-:W-:-:S04]  /*0ba0*/  FFMA R11, R0, R18, RZ ;  /* 0x00000012000b7223 */ /* 0x000fc800000000ff */
[----:B------:R-:W-:-:S04]  /*0bb0*/  FFMA R16, R15, R11, R0 ;  /* 0x0000000b0f107223 */ /* 0x000fc80000000000 */
[----:B------:R-:W-:-:S04]  /*0bc0*/  FFMA R11, R18, R16, R11 ;  /* 0x00000010120b7223 */ /* 0x000fc8000000000b */
[----:B------:R-:W-:-:S04]  /*0bd0*/  FFMA R16, R15, R11, R0 ;  /* 0x0000000b0f107223 */ /* 0x000fc80000000000 */
[----:B------:R-:W-:-:S05]  /*0be0*/  FFMA R0, R18, R16, R11 ;  /* 0x0000001012007223 */ /* 0x000fca000000000b */
[----:B------:R-:W-:-:S04]  /*0bf0*/  SHF.R.U32.HI R3, RZ, 0x17, R0 ;  /* 0x00000017ff037819 */ /* 0x000fc80000011600 */
[----:B------:R-:W-:-:S04]  /*0c00*/  LOP3.LUT R3, R3, 0xff, RZ, 0xc0, !PT ;  /* 0x000000ff03037812 */ /* 0x000fc800078ec0ff */
[----:B------:R-:W-:-:S05]  /*0c10*/  IADD3 R13, PT, PT, R3, R10, RZ ;  /* 0x0000000a030d7210 */ /* 0x000fca0007ffe0ff */
[----:B------:R-:W-:-:S05]  /*0c20*/  VIADD R3, R13, 0xffffffff ;  /* 0xffffffff0d037836 */ /* 0x000fca0000000000 */
[----:B------:R-:W-:-:S13]  /*0c30*/  ISETP.GE.U32.AND P1, PT, R3, 0xfe, PT ;  /* 0x000000fe0300780c */ /* 0x000fda0003f26070 */
[----:B------:R-:W-:Y:S05]  /*0c40*/  @!P1 BRA `(.L_x_20) ;  /* 0x0000000000809947 */ /* 0x000fea0003800000 */
[----:B------:R-:W-:-:S13]  /*0c50*/  ISETP.GT.AND P1, PT, R13, 0xfe, PT ;  /* 0x000000fe0d00780c */ /* 0x000fda0003f24270 */
[----:B------:R-:W-:Y:S05]  /*0c60*/  @P1 BRA `(.L_x_21) ;  /* 0x00000000006c1947 */ /* 0x000fea0003800000 */
[----:B------:R-:W-:-:S13]  /*0c70*/  ISETP.GE.AND P1, PT, R13, 0x1, PT ;  /* 0x000000010d00780c */ /* 0x000fda0003f26270 */
[----:B------:R-:W-:Y:S05]  /*0c80*/  @P1 BRA `(.L_x_22) ;  /* 0x0000000000741947 */ /* 0x000fea0003800000 */
[----:B------:R-:W-:Y:S02]  /*0c90*/  ISETP.GE.AND P1, PT, R13, -0x18, PT ;  /* 0xffffffe80d00780c */ /* 0x000fe40003f26270 */
[----:B------:R-:W-:-:S11]  /*0ca0*/  LOP3.LUT R0, R0, 0x80000000, RZ, 0xc0, !PT ;  /* 0x8000000000007812 */ /* 0x000fd600078ec0ff */
[----:B------:R-:W-:Y:S05]  /*0cb0*/  @!P1 BRA `(.L_x_22) ;  /* 0x0000000000689947 */ /* 0x000fea0003800000 */
[CCC-:B------:R-:W-:Y:S01]  /*0cc0*/  FFMA.RZ R3, R18.reuse, R16.reuse, R11.reuse ;  /* 0x0000001012037223 */ /* 0x1c0fe2000000c00b */
[C---:B------:R-:W-:Y:S02]  /*0cd0*/  VIADD R14, R13.reuse, 0x20 ;  /* 0x000000200d0e7836 */ /* 0x040fe40000000000 */
[CCC-:B------:R-:W-:Y:S01]  /*0ce0*/  FFMA.RM R10, R18.reuse, R16.reuse, R11.reuse ;  /* 0x00000010120a7223 */ /* 0x1c0fe2000000400b */
[----:B------:R-:W-:Y:S02]  /*0cf0*/  ISETP.NE.AND P3, PT, R13, RZ, PT ;  /* 0x000000ff0d00720c */ /* 0x000fe40003f65270 */
[----:B------:R-:W-:Y:S01]  /*0d00*/  LOP3.LUT R9, R3, 0x7fffff, RZ, 0xc0, !PT ;  /* 0x007fffff03097812 */ /* 0x000fe200078ec0ff */
[----:B------:R-:W-:Y:S01]  /*0d10*/  FFMA.RP R3, R18, R16, R11 ;  /* 0x0000001012037223 */ /* 0x000fe2000000800b */
[----:B------:R-:W-:Y:S01]  /*0d20*/  IMAD.MOV R11, RZ, RZ, -R13 ;  /* 0x000000ffff0b7224 */ /* 0x000fe200078e0a0d */
[----:B------:R-:W-:Y:S02]  /*0d30*/  ISETP.NE.AND P2, PT, R13, RZ, PT ;  /* 0x000000ff0d00720c */ /* 0x000fe40003f45270 */
[----:B------:R-:W-:-:S02]  /*0d40*/  LOP3.LUT R9, R9, 0x800000, RZ, 0xfc, !PT ;  /* 0x0080000009097812 */ /* 0x000fc400078efcff */
[----:B------:R-:W-:Y:S02]  /*0d50*/  FSETP.NEU.FTZ.AND P1, PT, R3, R10, PT ;  /* 0x0000000a0300720b */ /* 0x000fe40003f3d000 */
[----:B------:R-:W-:Y:S02]  /*0d60*/  SHF.L.U32 R14, R9, R14, RZ ;  /* 0x0000000e090e7219 */ /* 0x000fe400000006ff */
[----:B------:R-:W-:Y:S02]  /*0d70*/  SEL R10, R11, RZ, P3 ;  /* 0x000000ff0b0a7207 */ /* 0x000fe40001800000 */
[----:B------:R-:W-:Y:S02]  /*0d80*/  ISETP.NE.AND P2, PT, R14, RZ, P2 ;  /* 0x000000ff0e00720c */ /* 0x000fe40001745270 */
[----:B------:R-:W-:Y:S02]  /*0d90*/  SHF.R.U32.HI R10, RZ, R10, R9 ;  /* 0x0000000aff0a7219 */ /* 0x000fe40000011609 */
[----:B------:R-:W-:-:S02]  /*0da0*/  PLOP3.LUT P1, PT, P1, P2, PT, 0xf8, 0x8f ;  /* 0x00000000008f781c */ /* 0x000fc40000f25f70 */
[----:B------:R-:W-:Y:S02]  /*0db0*/  SHF.R.U32.HI R14, RZ, 0x1, R10 ;  /* 0x00000001ff0e7819 */ /* 0x000fe4000001160a */
[----:B------:R-:W-:-:S04]  /*0dc0*/  SEL R3, RZ, 0x1, !P1 ;  /* 0x00000001ff037807 */ /* 0x000fc80004800000 */
[----:B------:R-:W-:-:S04]  /*0dd0*/  LOP3.LUT R3, R3, 0x1, R14, 0xf8, !PT ;  /* 0x0000000103037812 */ /* 0x000fc800078ef80e */
[----:B------:R-:W-:-:S05]  /*0de0*/  LOP3.LUT R3, R3, R10, RZ, 0xc0, !PT ;  /* 0x0000000a03037212 */ /* 0x000fca00078ec0ff */
[----:B------:R-:W-:-:S05]  /*0df0*/  IMAD.IADD R3, R14, 0x1, R3 ;  /* 0x000000010e037824 */ /* 0x000fca00078e0203 */
[----:B------:R-:W-:Y:S01]  /*0e00*/  LOP3.LUT R0, R3, R0, RZ, 0xfc, !PT ;  /* 0x0000000003007212 */ /* 0x000fe200078efcff */
[----:B------:R-:W-:Y:S06]  /*0e10*/  BRA `(.L_x_22) ;  /* 0x0000000000107947 */ /* 0x000fec0003800000 */
.L_x_21:
[----:B------:R-:W-:-:S04]  /*0e20*/  LOP3.LUT R0, R0, 0x80000000, RZ, 0xc0, !PT ;  /* 0x8000000000007812 */ /* 0x000fc800078ec0ff */
[----:B------:R-:W-:Y:S01]  /*0e30*/  LOP3.LUT R0, R0, 0x7f800000, RZ, 0xfc, !PT ;  /* 0x7f80000000007812 */ /* 0x000fe200078efcff */
[----:B------:R-:W-:Y:S06]  /*0e40*/  BRA `(.L_x_22) ;  /* 0x0000000000047947 */ /* 0x000fec0003800000 */
.L_x_20:
[----:B------:R-:W-:-:S07]  /*0e50*/  IMAD R0, R10, 0x800000, R0 ;  /* 0x008000000a007824 */ /* 0x000fce00078e0200 */
.L_x_22:
[----:B------:R-:W-:Y:S05]  /*0e60*/  BSYNC.RECONVERGENT B3 ;  /* 0x0000000000037941 */ /* 0x000fea0003800200 */
.L_x_19:
[----:B------:R-:W-:Y:S05]  /*0e70*/  BRA `(.L_x_23) ;  /* 0x0000000000207947 */ /* 0x000fea0003800000 */
.L_x_18:
[----:B------:R-:W-:-:S04]  /*0e80*/  LOP3.LUT R0, R14, 0x80000000, R11, 0x48, !PT ;  /* 0x800000000e007812 */ /* 0x000fc800078e480b */
[----:B------:R-:W-:Y:S01]  /*0e90*/  LOP3.LUT R0, R0, 0x7f800000, RZ, 0xfc, !PT ;  /* 0x7f80000000007812 */ /* 0x000fe200078efcff */
[----:B------:R-:W-:Y:S06]  /*0ea0*/  BRA `(.L_x_23) ;  /* 0x0000000000147947 */ /* 0x000fec0003800000 */
.L_x_17:
[----:B------:R-:W-:Y:S01]  /*0eb0*/  LOP3.LUT R0, R14, 0x80000000, R11, 0x48, !PT ;  /* 0x800000000e007812 */ /* 0x000fe200078e480b */
[----:B------:R-:W-:Y:S06]  /*0ec0*/  BRA `(.L_x_23) ;  /* 0x00000000000c7947 */ /* 0x000fec0003800000 */
.L_x_16:
[----:B------:R-:W0:Y:S01]  /*0ed0*/  MUFU.RSQ R0, -QNAN ;  /* 0xffc0000000007908 */ /* 0x000e220000001400 */
[----:B------:R-:W-:Y:S05]  /*0ee0*/  BRA `(.L_x_23) ;  /* 0x0000000000047947 */ /* 0x000fea0003800000 */
.L_x_15:
[----:B------:R-:W-:-:S07]  /*0ef0*/  FADD.FTZ R0, R0, R3 ;  /* 0x0000000300007221 */ /* 0x000fce0000010000 */
.L_x_23:
[----:B------:R-:W-:Y:S05]  /*0f00*/  BSYNC.RECONVERGENT B2 ;  /* 0x0000000000027941 */ /* 0x000fea0003800200 */
.L_x_13:
[----:B------:R-:W-:-:S04]  /*0f10*/  IMAD.MOV.U32 R3, RZ, RZ, 0x0 ;  /* 0x00000000ff037424 */ /* 0x000fc800078e00ff */
[----:B0-----:R-:W-:Y:S05]  /*0f20*/  RET.REL.NODEC R2 `(_Z12swish_kernelPKfPfm) ;  /* 0xfffffff002347950 */ /* 0x001fea0003c3ffff */
.L_x_24:
[----:B------:R-:W-:-:S00]  /*0f30*/  BRA `(.L_x_24) ;  /* 0xfffffffc00fc7947 */ /* 0x000fc0000383ffff */
[----:B------:R-:W-:-:S00]  /*0f40*/  NOP ;  /* 0x0000000000007918 */ /* 0x000fc00000000000 */
        /* <DEDUP_REMOVED lines=11> */
.L_x_26:


//--------------------- .nv.shared.reserved.0     --------------------------
	.section	.nv.shared.reserved.0,"aw",@nobits
	.weak		__nv_reservedSMEM_offset_0_alias
	.size		__nv_reservedSMEM_offset_0_alias, 0, 64
	.other		__nv_reservedSMEM_offset_0_alias,@"STO_CUDA_RESERVED_SHARED STV_DEFAULT"
__nv_reservedSMEM_offset_0_alias:
	.zero		0
	.zero		64


//--------------------- .nv.constant0._Z12swish_kernelPKfPfm --------------------------
	.section	.nv.constant0._Z12swish_kernelPKfPfm,"a",@progbits
	.sectionflags	@""
	.align	4
.nv.constant0._Z12swish_kernelPKfPfm:
	.zero		920


//--------------------- SYMBOLS --------------------------

	.type		.nv.reservedSmem.offset0,@object
	.size		.nv.reservedSmem.offset0,0x4
